//
// Generated by NVIDIA NVVM Compiler
//
// Compiler Build ID: CL-36424714
// Cuda compilation tools, release 13.0, V13.0.88
// Based on NVVM 20.0.0
//

.version 9.0
.target sm_100
.address_size 64

	// .globl	_Z13batchedMatMulPKfS0_Pfiii

.visible .entry _Z13batchedMatMulPKfS0_Pfiii(
	.param .u64 .ptr .align 1 _Z13batchedMatMulPKfS0_Pfiii_param_0,
	.param .u64 .ptr .align 1 _Z13batchedMatMulPKfS0_Pfiii_param_1,
	.param .u64 .ptr .align 1 _Z13batchedMatMulPKfS0_Pfiii_param_2,
	.param .u32 _Z13batchedMatMulPKfS0_Pfiii_param_3,
	.param .u32 _Z13batchedMatMulPKfS0_Pfiii_param_4,
	.param .u32 _Z13batchedMatMulPKfS0_Pfiii_param_5
)
{
	.reg .pred 	%p<13>;
	.reg .b32 	%r<54>;
	.reg .b32 	%f<68>;
	.reg .b64 	%rd<40>;

	ld.param.u64 	%rd5, [_Z13batchedMatMulPKfS0_Pfiii_param_0];
	ld.param.u64 	%rd6, [_Z13batchedMatMulPKfS0_Pfiii_param_1];
	ld.param.u64 	%rd4, [_Z13batchedMatMulPKfS0_Pfiii_param_2];
	ld.param.u32 	%r25, [_Z13batchedMatMulPKfS0_Pfiii_param_3];
	ld.param.u32 	%r26, [_Z13batchedMatMulPKfS0_Pfiii_param_4];
	ld.param.u32 	%r27, [_Z13batchedMatMulPKfS0_Pfiii_param_5];
	cvta.to.global.u64 	%rd1, %rd6;
	cvta.to.global.u64 	%rd2, %rd5;
	mov.u32 	%r1, %ctaid.z;
	mov.u32 	%r28, %ctaid.y;
	mov.u32 	%r29, %ntid.y;
	mov.u32 	%r30, %tid.y;
	mad.lo.s32 	%r2, %r28, %r29, %r30;
	mov.u32 	%r31, %ctaid.x;
	mov.u32 	%r32, %ntid.x;
	mul.lo.s32 	%r3, %r31, %r32;
	mov.u32 	%r4, %tid.x;
	add.s32 	%r5, %r3, %r4;
	setp.ge.s32 	%p1, %r2, %r25;
	setp.ge.s32 	%p2, %r5, %r26;
	or.pred  	%p3, %p1, %p2;
	@%p3 bra 	$L__BB0_14;
	setp.lt.s32 	%p4, %r27, 1;
	mov.f32 	%f67, 0f00000000;
	@%p4 bra 	$L__BB0_13;
	mad.lo.s32 	%r34, %r25, %r1, %r2;
	mul.lo.s32 	%r6, %r34, %r27;
	mul.lo.s32 	%r7, %r27, %r1;
	and.b32  	%r8, %r27, 7;
	setp.lt.u32 	%p5, %r27, 8;
	mov.f32 	%f67, 0f00000000;
	mov.b32 	%r52, 0;
	@%p5 bra 	$L__BB0_5;
	and.b32  	%r52, %r27, 2147483640;
	neg.s32 	%r50, %r52;
	mad.lo.s32 	%r35, %r7, %r26, %r4;
	add.s32 	%r49, %r35, %r3;
	shl.b32 	%r12, %r26, 3;
	add.s64 	%rd3, %rd2, 16;
	mov.f32 	%f67, 0f00000000;
	mul.wide.s32 	%rd11, %r26, 4;
	mov.u32 	%r48, %r6;
$L__BB0_4:
	.pragma "nounroll";
	mul.wide.s32 	%rd7, %r48, 4;
	add.s64 	%rd8, %rd3, %rd7;
	ld.global.f32 	%f17, [%rd8+-16];
	mul.wide.s32 	%rd9, %r49, 4;
	add.s64 	%rd10, %rd1, %rd9;
	ld.global.f32 	%f18, [%rd10];
	fma.rn.f32 	%f19, %f17, %f18, %f67;
	ld.global.f32 	%f20, [%rd8+-12];
	add.s64 	%rd12, %rd10, %rd11;
	ld.global.f32 	%f21, [%rd12];
	fma.rn.f32 	%f22, %f20, %f21, %f19;
	ld.global.f32 	%f23, [%rd8+-8];
	add.s64 	%rd13, %rd12, %rd11;
	ld.global.f32 	%f24, [%rd13];
	fma.rn.f32 	%f25, %f23, %f24, %f22;
	ld.global.f32 	%f26, [%rd8+-4];
	add.s64 	%rd14, %rd13, %rd11;
	ld.global.f32 	%f27, [%rd14];
	fma.rn.f32 	%f28, %f26, %f27, %f25;
	ld.global.f32 	%f29, [%rd8];
	add.s64 	%rd15, %rd14, %rd11;
	ld.global.f32 	%f30, [%rd15];
	fma.rn.f32 	%f31, %f29, %f30, %f28;
	ld.global.f32 	%f32, [%rd8+4];
	add.s64 	%rd16, %rd15, %rd11;
	ld.global.f32 	%f33, [%rd16];
	fma.rn.f32 	%f34, %f32, %f33, %f31;
	ld.global.f32 	%f35, [%rd8+8];
	add.s64 	%rd17, %rd16, %rd11;
	ld.global.f32 	%f36, [%rd17];
	fma.rn.f32 	%f37, %f35, %f36, %f34;
	ld.global.f32 	%f38, [%rd8+12];
	add.s64 	%rd18, %rd17, %rd11;
	ld.global.f32 	%f39, [%rd18];
	fma.rn.f32 	%f67, %f38, %f39, %f37;
	add.s32 	%r50, %r50, 8;
	add.s32 	%r49, %r49, %r12;
	add.s32 	%r48, %r48, 8;
	setp.ne.s32 	%p6, %r50, 0;
	@%p6 bra 	$L__BB0_4;
$L__BB0_5:
	setp.eq.s32 	%p7, %r8, 0;
	@%p7 bra 	$L__BB0_13;
	and.b32  	%r20, %r27, 3;
	setp.lt.u32 	%p8, %r8, 4;
	@%p8 bra 	$L__BB0_8;
	add.s32 	%r36, %r52, %r6;
	mul.wide.s32 	%rd19, %r36, 4;
	add.s64 	%rd20, %rd2, %rd19;
	ld.global.f32 	%f41, [%rd20];
	add.s32 	%r37, %r52, %r7;
	mad.lo.s32 	%r38, %r37, %r26, %r5;
	mul.wide.s32 	%rd21, %r38, 4;
	add.s64 	%rd22, %rd1, %rd21;
	ld.global.f32 	%f42, [%rd22];
	fma.rn.f32 	%f43, %f41, %f42, %f67;
	ld.global.f32 	%f44, [%rd20+4];
	mul.wide.s32 	%rd23, %r26, 4;
	add.s64 	%rd24, %rd22, %rd23;
	ld.global.f32 	%f45, [%rd24];
	fma.rn.f32 	%f46, %f44, %f45, %f43;
	ld.global.f32 	%f47, [%rd20+8];
	add.s64 	%rd25, %rd24, %rd23;
	ld.global.f32 	%f48, [%rd25];
	fma.rn.f32 	%f49, %f47, %f48, %f46;
	ld.global.f32 	%f50, [%rd20+12];
	add.s64 	%rd26, %rd25, %rd23;
	ld.global.f32 	%f51, [%rd26];
	fma.rn.f32 	%f67, %f50, %f51, %f49;
	add.s32 	%r52, %r52, 4;
$L__BB0_8:
	setp.eq.s32 	%p9, %r20, 0;
	@%p9 bra 	$L__BB0_13;
	setp.eq.s32 	%p10, %r20, 1;
	@%p10 bra 	$L__BB0_11;
	add.s32 	%r39, %r52, %r6;
	mul.wide.s32 	%rd27, %r39, 4;
	add.s64 	%rd28, %rd2, %rd27;
	ld.global.f32 	%f53, [%rd28];
	add.s32 	%r40, %r52, %r7;
	mad.lo.s32 	%r41, %r40, %r26, %r5;
	mul.wide.s32 	%rd29, %r41, 4;
	add.s64 	%rd30, %rd1, %rd29;
	ld.global.f32 	%f54, [%rd30];
	fma.rn.f32 	%f55, %f53, %f54, %f67;
	ld.global.f32 	%f56, [%rd28+4];
	mul.wide.s32 	%rd31, %r26, 4;
	add.s64 	%rd32, %rd30, %rd31;
	ld.global.f32 	%f57, [%rd32];
	fma.rn.f32 	%f67, %f56, %f57, %f55;
	add.s32 	%r52, %r52, 2;
$L__BB0_11:
	and.b32  	%r42, %r27, 1;
	setp.eq.b32 	%p11, %r42, 1;
	not.pred 	%p12, %p11;
	@%p12 bra 	$L__BB0_13;
	add.s32 	%r43, %r52, %r6;
	mul.wide.s32 	%rd33, %r43, 4;
	add.s64 	%rd34, %rd2, %rd33;
	ld.global.f32 	%f58, [%rd34];
	add.s32 	%r44, %r52, %r7;
	mad.lo.s32 	%r45, %r44, %r26, %r5;
	mul.wide.s32 	%rd35, %r45, 4;
	add.s64 	%rd36, %rd1, %rd35;
	ld.global.f32 	%f59, [%rd36];
	fma.rn.f32 	%f67, %f58, %f59, %f67;
$L__BB0_13:
	mad.lo.s32 	%r46, %r25, %r1, %r2;
	mad.lo.s32 	%r47, %r46, %r26, %r5;
	cvta.to.global.u64 	%rd37, %rd4;
	mul.wide.s32 	%rd38, %r47, 4;
	add.s64 	%rd39, %rd37, %rd38;
	st.global.f32 	[%rd39], %f67;
$L__BB0_14:
	ret;

}


// ===== COMPILED SASS (sm_100) =====

	.target	sm_100

	.elftype	@"ET_EXEC"


//--------------------- .note.nv.tkinfo           --------------------------
	.section	.note.nv.tkinfo,"",@"SHT_NOTE"
	.sectionflags	@"SHF_NOTE_NV_TKINFO"
	.tkinfo
        /*0018*/ 	.word	0x00000002
        /*0030*/ 	.string	""
        /*0030*/ 	.string	"ptxas"
        /*0030*/ 	.string	"Cuda compilation tools, release 13.0, V13.0.88"
        /*0030*/ 	.string	"Build cuda_13.0.r13.0/compiler.36424714_0"
        /*0030*/ 	.string	"-arch sm_100 -m 64 "



//--------------------- .note.nv.cuinfo           --------------------------
	.section	.note.nv.cuinfo,"",@"SHT_NOTE"
	.sectionflags	@"SHF_NOTE_NV_CUINFO"
        /*0018*/ 	.short	0x0002
        /*001a*/ 	.short	0x0064
        /*001c*/ 	.short	0x0082
	.zero		2


//--------------------- .nv.info                  --------------------------
	.section	.nv.info,"",@"SHT_CUDA_INFO"
	.align	4


	//----- nvinfo : EIATTR_REGCOUNT
	.align		4
        /*0000*/ 	.byte	0x04, 0x2f
        /*0002*/ 	.short	(.L_1 - .L_0)
	.align		4
.L_0:
        /*0004*/ 	.word	index@(_Z13batchedMatMulPKfS0_Pfiii)
        /*0008*/ 	.word	0x00000020


	//----- nvinfo : EIATTR_FRAME_SIZE
	.align		4
.L_1:
        /*000c*/ 	.byte	0x04, 0x11
        /*000e*/ 	.short	(.L_3 - .L_2)
	.align		4
.L_2:
        /*0010*/ 	.word	index@(_Z13batchedMatMulPKfS0_Pfiii)
        /*0014*/ 	.word	0x00000000


	//----- nvinfo : EIATTR_MIN_STACK_SIZE
	.align		4
.L_3:
        /*0018*/ 	.byte	0x04, 0x12
        /*001a*/ 	.short	(.L_5 - .L_4)
	.align		4
.L_4:
        /*001c*/ 	.word	index@(_Z13batchedMatMulPKfS0_Pfiii)
        /*0020*/ 	.word	0x00000000
.L_5:


//--------------------- .nv.compat                --------------------------
	.section	.nv.compat,"",@"SHT_CUDA_COMPAT_INFO"
	.align	4
        /*0000*/ 	.byte	0x02, 0x09, 0x00, 0x00, 0x02, 0x02, 0x01, 0x00, 0x02, 0x05, 0x05, 0x00, 0x03, 0x07, 0x01, 0x01
        /*0010*/ 	.byte	0x02, 0x03, 0x00, 0x00, 0x02, 0x06, 0x01, 0x00, 0x04, 0x0b, 0x08, 0x00, 0x09, 0x00, 0x00, 0x00
        /*0020*/ 	.byte	0x00, 0x00, 0x00, 0x00


//--------------------- .nv.info._Z13batchedMatMulPKfS0_Pfiii --------------------------
	.section	.nv.info._Z13batchedMatMulPKfS0_Pfiii,"",@"SHT_CUDA_INFO"
	.sectionflags	@""
	.align	4


	//----- nvinfo : EIATTR_CUDA_API_VERSION
	.align		4
        /*0000*/ 	.byte	0x04, 0x37
        /*0002*/ 	.short	(.L_7 - .L_6)
.L_6:
        /*0004*/ 	.word	0x00000082


	//----- nvinfo : EIATTR_KPARAM_INFO
	.align		4
.L_7:
        /*0008*/ 	.byte	0x04, 0x17
        /*000a*/ 	.short	(.L_9 - .L_8)
.L_8:
        /*000c*/ 	.word	0x00000000
        /*0010*/ 	.short	0x0005
        /*0012*/ 	.short	0x0020
        /*0014*/ 	.byte	0x00, 0xf0, 0x11, 0x00


	//----- nvinfo : EIATTR_KPARAM_INFO
	.align		4
.L_9:
        /*0018*/ 	.byte	0x04, 0x17
        /*001a*/ 	.short	(.L_11 - .L_10)
.L_10:
        /*001c*/ 	.word	0x00000000
        /*0020*/ 	.short	0x0004
        /*0022*/ 	.short	0x001c
        /*0024*/ 	.byte	0x00, 0xf0, 0x11, 0x00


	//----- nvinfo : EIATTR_KPARAM_INFO
	.align		4
.L_11:
        /*0028*/ 	.byte	0x04, 0x17
        /*002a*/ 	.short	(.L_13 - .L_12)
.L_12:
        /*002c*/ 	.word	0x00000000
        /*0030*/ 	.short	0x0003
        /*0032*/ 	.short	0x0018
        /*0034*/ 	.byte	0x00, 0xf0, 0x11, 0x00


	//----- nvinfo : EIATTR_KPARAM_INFO
	.align		4
.L_13:
        /*0038*/ 	.byte	0x04, 0x17
        /*003a*/ 	.short	(.L_15 - .L_14)
.L_14:
        /*003c*/ 	.word	0x00000000
        /*0040*/ 	.short	0x0002
        /*0042*/ 	.short	0x0010
        /*0044*/ 	.byte	0x00, 0xf5, 0x21, 0x00


	//----- nvinfo : EIATTR_KPARAM_INFO
	.align		4
.L_15:
        /*0048*/ 	.byte	0x04, 0x17
        /*004a*/ 	.short	(.L_17 - .L_16)
.L_16:
        /*004c*/ 	.word	0x00000000
        /*0050*/ 	.short	0x0001
        /*0052*/ 	.short	0x0008
        /*0054*/ 	.byte	0x00, 0xf5, 0x21, 0x00


	//----- nvinfo : EIATTR_KPARAM_INFO
	.align		4
.L_17:
        /*0058*/ 	.byte	0x04, 0x17
        /*005a*/ 	.short	(.L_19 - .L_18)
.L_18:
        /*005c*/ 	.word	0x00000000
        /*0060*/ 	.short	0x0000
        /*0062*/ 	.short	0x0000
        /*0064*/ 	.byte	0x00, 0xf5, 0x21, 0x00


	//----- nvinfo : EIATTR_SPARSE_MMA_MASK
	.align		4
.L_19:
        /*0068*/ 	.byte	0x03, 0x50
        /*006a*/ 	.short	0x0000


	//----- nvinfo : EIATTR_MAXREG_COUNT
	.align		4
        /*006c*/ 	.byte	0x03, 0x1b
        /*006e*/ 	.short	0x00ff


	//----- nvinfo : EIATTR_MERCURY_ISA_VERSION
	.align		4
        /*0070*/ 	.byte	0x03, 0x5f
        /*0072*/ 	.short	0x0101


	//----- nvinfo : EIATTR_VRC_CTA_INIT_COUNT
	.align		4
        /*0074*/ 	.byte	0x02, 0x4a
	.zero		1
	.zero		1


	//----- nvinfo : EIATTR_EXIT_INSTR_OFFSETS
	.align		4
        /*0078*/ 	.byte	0x04, 0x1c
        /*007a*/ 	.short	(.L_21 - .L_20)


	//   ....[0]....
.L_20:
        /*007c*/ 	.word	0x000000d0


	//   ....[1]....
        /*0080*/ 	.word	0x000008d0


	//----- nvinfo : EIATTR_CBANK_PARAM_SIZE
	.align		4
.L_21:
        /*0084*/ 	.byte	0x03, 0x19
        /*0086*/ 	.short	0x0024


	//----- nvinfo : EIATTR_PARAM_CBANK
	.align		4
        /*0088*/ 	.byte	0x04, 0x0a
        /*008a*/ 	.short	(.L_23 - .L_22)
	.align		4
.L_22:
        /*008c*/ 	.word	index@(.nv.constant0._Z13batchedMatMulPKfS0_Pfiii)
        /*0090*/ 	.short	0x0380
        /*0092*/ 	.short	0x0024


	//----- nvinfo : EIATTR_SW_WAR
	.align		4
.L_23:
        /*0094*/ 	.byte	0x04, 0x36
        /*0096*/ 	.short	(.L_25 - .L_24)
.L_24:
        /*0098*/ 	.word	0x00000008
.L_25:


//--------------------- .nv.callgraph             --------------------------
	.section	.nv.callgraph,"",@"SHT_CUDA_CALLGRAPH"
	.align	4
	.sectionentsize	8
	.align		4
        /*0000*/ 	.word	0x00000000
	.align		4
        /*0004*/ 	.word	0xffffffff
	.align		4
        /*0008*/ 	.word	0x00000000
	.align		4
        /*000c*/ 	.word	0xfffffffe
	.align		4
        /*0010*/ 	.word	0x00000000
	.align		4
        /*0014*/ 	.word	0xfffffffd
	.align		4
        /*0018*/ 	.word	0x00000000
	.align		4
        /*001c*/ 	.word	0xfffffffc


//--------------------- .text._Z13batchedMatMulPKfS0_Pfiii --------------------------
	.section	.text._Z13batchedMatMulPKfS0_Pfiii,"ax",@progbits
	.align	128
        .global         _Z13batchedMatMulPKfS0_Pfiii
        .type           _Z13batchedMatMulPKfS0_Pfiii,@function
        .size           _Z13batchedMatMulPKfS0_Pfiii,(.L_x_5 - _Z13batchedMatMulPKfS0_Pfiii)
        .other          _Z13batchedMatMulPKfS0_Pfiii,@"STO_CUDA_ENTRY STV_DEFAULT"
_Z13batchedMatMulPKfS0_Pfiii:
.text._Z13batchedMatMulPKfS0_Pfiii:
[----:B------:R-:W-:Y:S01]  /*0000*/  LDC R1, c[0x0][0x37c] ;  /* 0x0000df00ff017b82 */ /* 0x000fe20000000800 */
[----:B------:R-:W0:Y:S07]  /*0010*/  S2R R10, SR_TID.X ;  /* 0x00000000000a7919 */ /* 0x000e2e0000002100 */
[----:B------:R-:W1:Y:S01]  /*0020*/  S2UR UR4, SR_CTAID.X ;  /* 0x00000000000479c3 */ /* 0x000e620000002500 */
[----:B------:R-:W2:Y:S07]  /*0030*/  S2R R2, SR_TID.Y ;  /* 0x0000000000027919 */ /* 0x000eae0000002200 */
[----:B------:R-:W2:Y:S01]  /*0040*/  LDC R3, c[0x0][0x364] ;  /* 0x0000d900ff037b82 */ /* 0x000ea20000000800 */
[----:B------:R-:W1:Y:S07]  /*0050*/  LDCU UR5, c[0x0][0x360] ;  /* 0x00006c00ff0577ac */ /* 0x000e6e0008000800 */
[----:B------:R-:W2:Y:S08]  /*0060*/  S2UR UR6, SR_CTAID.Y ;  /* 0x00000000000679c3 */ /* 0x000eb00000002600 */
[----:B------:R-:W3:Y:S01]  /*0070*/  LDC.64 R12, c[0x0][0x398] ;  /* 0x0000e600ff0c7b82 */ /* 0x000ee20000000a00 */
[----:B-1----:R-:W-:-:S06]  /*0080*/  UIMAD UR4, UR4, UR5, URZ ;  /* 0x00000005040472a4 */ /* 0x002fcc000f8e02ff */
[----:B0-----:R-:W-:Y:S01]  /*0090*/  IADD3 R0, PT, PT, R10, UR4, RZ ;  /* 0x000000040a007c10 */ /* 0x001fe2000fffe0ff */
[----:B--2---:R-:W-:-:S03]  /*00a0*/  IMAD R3, R3, UR6, R2 ;  /* 0x0000000603037c24 */ /* 0x004fc6000f8e0202 */
[----:B---3--:R-:W-:-:S04]  /*00b0*/  ISETP.GE.AND P0, PT, R0, R13, PT ;  /* 0x0000000d0000720c */ /* 0x008fc80003f06270 */
[----:B------:R-:W-:-:S13]  /*00c0*/  ISETP.GE.OR P0, PT, R3, R12, P0 ;  /* 0x0000000c0300720c */ /* 0x000fda0000706670 */
[----:B------:R-:W-:Y:S05]  /*00d0*/  @P0 EXIT ;  /* 0x000000000000094d */ /* 0x000fea0003800000 */
[----:B------:R-:W0:Y:S01]  /*00e0*/  LDC R2, c[0x0][0x3a0] ;  /* 0x0000e800ff027b82 */ /* 0x000e220000000800 */
[----:B------:R-:W1:Y:S01]  /*00f0*/  LDCU.64 UR10, c[0x0][0x358] ;  /* 0x00006b00ff0a77ac */ /* 0x000e620008000a00 */
[----:B------:R-:W-:-:S06]  /*0100*/  HFMA2 R27, -RZ, RZ, 0, 0 ;  /* 0x00000000ff1b7431 */ /* 0x000fcc00000001ff */
[----:B------:R-:W2:Y:S01]  /*0110*/  S2UR UR8, SR_CTAID.Z ;  /* 0x00000000000879c3 */ /* 0x000ea20000002700 */
[----:B0-----:R-:W-:-:S13]  /*0120*/  ISETP.GE.AND P0, PT, R2, 0x1, PT ;  /* 0x000000010200780c */ /* 0x001fda0003f06270 */
[----:B-12---:R-:W-:Y:S05]  /*0130*/  @!P0 BRA `(.L_x_0) ;  /* 0x0000000400d08947 */ /* 0x006fea0003800000 */
[----:B------:R-:W-:Y:S01]  /*0140*/  ISETP.GE.U32.AND P1, PT, R2, 0x8, PT ;  /* 0x000000080200780c */ /* 0x000fe20003f26070 */
[----:B------:R-:W-:Y:S01]  /*0150*/  IMAD R9, R12, UR8, R3 ;  /* 0x000000080c097c24 */ /* 0x000fe2000f8e0203 */
[C---:B------:R-:W-:Y:S01]  /*0160*/  LOP3.LUT R5, R2.reuse, 0x7, RZ, 0xc0, !PT ;  /* 0x0000000702057812 */ /* 0x040fe200078ec0ff */
[----:B------:R-:W-:Y:S01]  /*0170*/  IMAD R6, R2, UR8, RZ ;  /* 0x0000000802067c24 */ /* 0x000fe2000f8e02ff */
[----:B------:R-:W-:Y:S01]  /*0180*/  MOV R27, RZ ;  /* 0x000000ff001b7202 */ /* 0x000fe20000000f00 */
[----:B------:R-:W-:Y:S01]  /*0190*/  IMAD R8, R9, R2, RZ ;  /* 0x0000000209087224 */ /* 0x000fe200078e02ff */
[----:B------:R-:W-:Y:S02]  /*01a0*/  ISETP.NE.AND P0, PT, R5, RZ, PT ;  /* 0x000000ff0500720c */ /* 0x000fe40003f05270 */
[----:B------:R-:W-:-:S05]  /*01b0*/  MOV R7, RZ ;  /* 0x000000ff00077202 */ /* 0x000fca0000000f00 */
[----:B------:R-:W-:Y:S06]  /*01c0*/  @!P1 BRA `(.L_x_1) ;  /* 0x0000000000c89947 */ /* 0x000fec0003800000 */
[----:B------:R-:W0:Y:S01]  /*01d0*/  LDCU.64 UR6, c[0x0][0x380] ;  /* 0x00007000ff0677ac */ /* 0x000e220008000a00 */
[----:B------:R-:W-:Y:S01]  /*01e0*/  IMAD R10, R6, R13, R10 ;  /* 0x0000000d060a7224 */ /* 0x000fe200078e020a */
[----:B------:R-:W-:Y:S02]  /*01f0*/  LOP3.LUT R7, R2, 0x7ffffff8, RZ, 0xc0, !PT ;  /* 0x7ffffff802077812 */ /* 0x000fe400078ec0ff */
[----:B------:R-:W-:Y:S02]  /*0200*/  MOV R27, RZ ;  /* 0x000000ff001b7202 */ /* 0x000fe40000000f00 */
[----:B------:R-:W-:Y:S02]  /*0210*/  MOV R4, R8 ;  /* 0x0000000800047202 */ /* 0x000fe40000000f00 */
[----:B------:R-:W-:Y:S02]  /*0220*/  IADD3 R10, PT, PT, R10, UR4, RZ ;  /* 0x000000040a0a7c10 */ /* 0x000fe4000fffe0ff */
[----:B------:R-:W-:Y:S01]  /*0230*/  IADD3 R9, PT, PT, -R7, RZ, RZ ;  /* 0x000000ff07097210 */ /* 0x000fe20007ffe1ff */
[----:B0-----:R-:W-:-:S04]  /*0240*/  UIADD3 UR5, UP0, UPT, UR6, 0x10, URZ ;  /* 0x0000001006057890 */ /* 0x001fc8000ff1e0ff */
[----:B------:R-:W-:-:S12]  /*0250*/  UIADD3.X UR6, UPT, UPT, URZ, UR7, URZ, UP0, !UPT ;  /* 0x00000007ff067290 */ /* 0x000fd800087fe4ff */
.L_x_2:
[----:B------:R-:W0:Y:S01]  /*0260*/  LDC.64 R22, c[0x0][0x388] ;  /* 0x0000e200ff167b82 */ /* 0x000e220000000a00 */
[----:B------:R-:W-:Y:S02]  /*0270*/  MOV R14, UR5 ;  /* 0x00000005000e7c02 */ /* 0x000fe40008000f00 */
[----:B------:R-:W-:-:S03]  /*0280*/  MOV R15, UR6 ;  /* 0x00000006000f7c02 */ /* 0x000fc60008000f00 */
[----:B------:R-:W-:-:S05]  /*0290*/  IMAD.WIDE R14, R4, 0x4, R14 ;  /* 0x00000004040e7825 */ /* 0x000fca00078e020e */
[----:B------:R-:W2:Y:S04]  /*02a0*/  LDG.E R24, desc[UR10][R14.64+-0x10] ;  /* 0xfffff00a0e187981 */ /* 0x000ea8000c1e1900 */
[----:B------:R-:W3:Y:S04]  /*02b0*/  LDG.E R26, desc[UR10][R14.64+-0xc] ;  /* 0xfffff40a0e1a7981 */ /* 0x000ee8000c1e1900 */
[----:B------:R-:W4:Y:S01]  /*02c0*/  LDG.E R29, desc[UR10][R14.64+-0x8] ;  /* 0xfffff80a0e1d7981 */ /* 0x000f22000c1e1900 */
[----:B0-----:R-:W-:-:S03]  /*02d0*/  IMAD.WIDE R22, R10, 0x4, R22 ;  /* 0x000000040a167825 */ /* 0x001fc600078e0216 */
[----:B------:R-:W5:Y:S04]  /*02e0*/  LDG.E R28, desc[UR10][R14.64+-0x4] ;  /* 0xfffffc0a0e1c7981 */ /* 0x000f68000c1e1900 */
[----:B------:R0:W2:Y:S02]  /*02f0*/  LDG.E R25, desc[UR10][R22.64] ;  /* 0x0000000a16197981 */ /* 0x0000a4000c1e1900 */
[----:B0-----:R-:W-:-:S05]  /*0300*/  IMAD.WIDE R22, R13, 0x4, R22 ;  /* 0x000000040d167825 */ /* 0x001fca00078e0216 */
[----:B------:R-:W3:Y:S01]  /*0310*/  LDG.E R11, desc[UR10][R22.64] ;  /* 0x0000000a160b7981 */ /* 0x000ee2000c1e1900 */
[----:B------:R-:W-:-:S04]  /*0320*/  IMAD.WIDE R18, R13, 0x4, R22 ;  /* 0x000000040d127825 */ /* 0x000fc800078e0216 */
[C---:B------:R-:W-:Y:S02]  /*0330*/  IMAD.WIDE R16, R13.reuse, 0x4, R18 ;  /* 0x000000040d107825 */ /* 0x040fe400078e0212 */
[----:B------:R-:W4:Y:S02]  /*0340*/  LDG.E R18, desc[UR10][R18.64] ;  /* 0x0000000a12127981 */ /* 0x000f24000c1e1900 */
[C---:B------:R-:W-:Y:S02]  /*0350*/  IMAD.WIDE R20, R13.reuse, 0x4, R16 ;  /* 0x000000040d147825 */ /* 0x040fe400078e0210 */
[----:B------:R2:W5:Y:S04]  /*0360*/  LDG.E R16, desc[UR10][R16.64] ;  /* 0x0000000a10107981 */ /* 0x000568000c1e1900 */
[----:B------:R-:W5:Y:S01]  /*0370*/  LDG.E R19, desc[UR10][R14.64+0x8] ;  /* 0x0000080a0e137981 */ /* 0x000f62000c1e1900 */
[----:B--2---:R-:W-:Y:S01]  /*0380*/  FFMA R17, R24, R25, R27 ;  /* 0x0000001918117223 */ /* 0x004fe2000000001b */
[----:B------:R-:W-:-:S02]  /*0390*/  IMAD.WIDE R24, R13, 0x4, R20 ;  /* 0x000000040d187825 */ /* 0x000fc400078e0214 */
[----:B------:R0:W2:Y:S02]  /*03a0*/  LDG.E R27, desc[UR10][R20.64] ;  /* 0x0000000a141b7981 */ /* 0x0000a4000c1e1900 */
[----:B------:R-:W-:-:S04]  /*03b0*/  IMAD.WIDE R22, R13, 0x4, R24 ;  /* 0x000000040d167825 */ /* 0x000fc800078e0218 */
[----:B---3--:R-:W-:Y:S02]  /*03c0*/  FFMA R26, R26, R11, R17 ;  /* 0x0000000b1a1a7223 */ /* 0x008fe40000000011 */
[----:B------:R-:W2:Y:S01]  /*03d0*/  LDG.E R17, desc[UR10][R14.64] ;  /* 0x0000000a0e117981 */ /* 0x000ea2000c1e1900 */
[----:B0-----:R-:W-:-:S03]  /*03e0*/  IMAD.WIDE R20, R13, 0x4, R22 ;  /* 0x000000040d147825 */ /* 0x001fc600078e0216 */
[----:B------:R-:W3:Y:S04]  /*03f0*/  LDG.E R11, desc[UR10][R24.64] ;  /* 0x0000000a180b7981 */ /* 0x000ee8000c1e1900 */
[----:B------:R-:W3:Y:S04]  /*0400*/  LDG.E R20, desc[UR10][R20.64] ;  /* 0x0000000a14147981 */ /* 0x000ee8000c1e1900 */
[----:B------:R-:W3:Y:S04]  /*0410*/  LDG.E R24, desc[UR10][R14.64+0x4] ;  /* 0x0000040a0e187981 */ /* 0x000ee8000c1e1900 */
[----:B------:R-:W3:Y:S04]  /*0420*/  LDG.E R25, desc[UR10][R14.64+0xc] ;  /* 0x00000c0a0e197981 */ /* 0x000ee8000c1e1900 */
[----:B------:R-:W3:Y:S01]  /*0430*/  LDG.E R14, desc[UR10][R22.64] ;  /* 0x0000000a160e7981 */ /* 0x000ee2000c1e1900 */
[----:B----4-:R-:W-:Y:S01]  /*0440*/  FFMA R29, R29, R18, R26 ;  /* 0x000000121d1d7223 */ /* 0x010fe2000000001a */
[----:B------:R-:W-:-:S03]  /*0450*/  IADD3 R9, PT, PT, R9, 0x8, RZ ;  /* 0x0000000809097810 */ /* 0x000fc60007ffe0ff */
[----:B-----5:R-:W-:Y:S01]  /*0460*/  FFMA R16, R28, R16, R29 ;  /* 0x000000101c107223 */ /* 0x020fe2000000001d */
[----:B------:R-:W-:Y:S02]  /*0470*/  ISETP.NE.AND P1, PT, R9, RZ, PT ;  /* 0x000000ff0900720c */ /* 0x000fe40003f25270 */
[----:B------:R-:W-:Y:S02]  /*0480*/  LEA R10, R13, R10, 0x3 ;  /* 0x0000000a0d0a7211 */ /* 0x000fe400078e18ff */
[----:B------:R-:W-:Y:S01]  /*0490*/  IADD3 R4, PT, PT, R4, 0x8, RZ ;  /* 0x0000000804047810 */ /* 0x000fe20007ffe0ff */
[----:B--2---:R-:W-:-:S04]  /*04a0*/  FFMA R17, R17, R27, R16 ;  /* 0x0000001b11117223 */ /* 0x004fc80000000010 */
[----:B---3--:R-:W-:-:S04]  /*04b0*/  FFMA R24, R24, R11, R17 ;  /* 0x0000000b18187223 */ /* 0x008fc80000000011 */
[----:B------:R-:W-:-:S04]  /*04c0*/  FFMA R24, R19, R14, R24 ;  /* 0x0000000e13187223 */ /* 0x000fc80000000018 */
[----:B------:R-:W-:Y:S01]  /*04d0*/  FFMA R27, R25, R20, R24 ;  /* 0x00000014191b7223 */ /* 0x000fe20000000018 */
[----:B------:R-:W-:Y:S06]  /*04e0*/  @P1 BRA `(.L_x_2) ;  /* 0xfffffffc005c1947 */ /* 0x000fec000383ffff */
.L_x_1:
[----:B------:R-:W-:Y:S05]  /*04f0*/  @!P0 BRA `(.L_x_0) ;  /* 0x0000000000e08947 */ /* 0x000fea0003800000 */
[----:B------:R-:W-:Y:S02]  /*0500*/  ISETP.GE.U32.AND P0, PT, R5, 0x4, PT ;  /* 0x000000040500780c */ /* 0x000fe40003f06070 */
[----:B------:R-:W-:-:S04]  /*0510*/  LOP3.LUT R21, R2, 0x3, RZ, 0xc0, !PT ;  /* 0x0000000302157812 */ /* 0x000fc800078ec0ff */
[----:B------:R-:W-:-:S07]  /*0520*/  ISETP.NE.AND P1, PT, R21, RZ, PT ;  /* 0x000000ff1500720c */ /* 0x000fce0003f25270 */
[----:B------:R-:W-:Y:S06]  /*0530*/  @!P0 BRA `(.L_x_3) ;  /* 0x00000000005c8947 */ /* 0x000fec0003800000 */
[----:B------:R-:W0:Y:S01]  /*0540*/  LDC.64 R4, c[0x0][0x388] ;  /* 0x0000e200ff047b82 */ /* 0x000e220000000a00 */
[----:B------:R-:W-:-:S05]  /*0550*/  IADD3 R9, PT, PT, R6, R7, RZ ;  /* 0x0000000706097210 */ /* 0x000fca0007ffe0ff */
[----:B------:R-:W-:Y:S01]  /*0560*/  IMAD R15, R9, R13, R0 ;  /* 0x0000000d090f7224 */ /* 0x000fe200078e0200 */
[----:B------:R-:W-:Y:S01]  /*0570*/  IADD3 R9, PT, PT, R8, R7, RZ ;  /* 0x0000000708097210 */ /* 0x000fe20007ffe0ff */
[----:B------:R-:W1:Y:S02]  /*0580*/  LDC.64 R10, c[0x0][0x380] ;  /* 0x0000e000ff0a7b82 */ /* 0x000e640000000a00 */
[----:B0-----:R-:W-:-:S04]  /*0590*/  IMAD.WIDE R4, R15, 0x4, R4 ;  /* 0x000000040f047825 */ /* 0x001fc800078e0204 */
[----:B------:R-:W-:Y:S02]  /*05a0*/  IMAD.WIDE R14, R13, 0x4, R4 ;  /* 0x000000040d0e7825 */ /* 0x000fe400078e0204 */
[----:B------:R-:W2:Y:S02]  /*05b0*/  LDG.E R4, desc[UR10][R4.64] ;  /* 0x0000000a04047981 */ /* 0x000ea4000c1e1900 */
[----:B-1----:R-:W-:-:S04]  /*05c0*/  IMAD.WIDE R10, R9, 0x4, R10 ;  /* 0x00000004090a7825 */ /* 0x002fc800078e020a */
[C---:B------:R-:W-:Y:S01]  /*05d0*/  IMAD.WIDE R16, R13.reuse, 0x4, R14 ;  /* 0x000000040d107825 */ /* 0x040fe200078e020e */
[----:B------:R-:W2:Y:S04]  /*05e0*/  LDG.E R20, desc[UR10][R10.64] ;  /* 0x0000000a0a147981 */ /* 0x000ea8000c1e1900 */
[----:B------:R-:W3:Y:S01]  /*05f0*/  LDG.E R14, desc[UR10][R14.64] ;  /* 0x0000000a0e0e7981 */ /* 0x000ee2000c1e1900 */
[----:B------:R-:W-:-:S03]  /*0600*/  IMAD.WIDE R18, R13, 0x4, R16 ;  /* 0x000000040d127825 */ /* 0x000fc600078e0210 */
[----:B------:R-:W3:Y:S04]  /*0610*/  LDG.E R9, desc[UR10][R10.64+0x4] ;  /* 0x0000040a0a097981 */ /* 0x000ee8000c1e1900 */
[----:B------:R-:W4:Y:S04]  /*0620*/  LDG.E R23, desc[UR10][R16.64] ;  /* 0x0000000a10177981 */ /* 0x000f28000c1e1900 */
[----:B------:R-:W4:Y:S04]  /*0630*/  LDG.E R22, desc[UR10][R10.64+0x8] ;  /* 0x0000080a0a167981 */ /* 0x000f28000c1e1900 */
[----:B------:R-:W5:Y:S04]  /*0640*/  LDG.E R24, desc[UR10][R10.64+0xc] ;  /* 0x00000c0a0a187981 */ /* 0x000f68000c1e1900 */
[----:B------:R-:W5:Y:S01]  /*0650*/  LDG.E R18, desc[UR10][R18.64] ;  /* 0x0000000a12127981 */ /* 0x000f62000c1e1900 */
[----:B------:R-:W-:Y:S01]  /*0660*/  IADD3 R7, PT, PT, R7, 0x4, RZ ;  /* 0x0000000407077810 */ /* 0x000fe20007ffe0ff */
[----:B--2---:R-:W-:-:S04]  /*0670*/  FFMA R20, R20, R4, R27 ;  /* 0x0000000414147223 */ /* 0x004fc8000000001b */
[----:B---3--:R-:W-:-:S04]  /*0680*/  FFMA R9, R9, R14, R20 ;  /* 0x0000000e09097223 */ /* 0x008fc80000000014 */
[----:B----4-:R-:W-:-:S04]  /*0690*/  FFMA R9, R22, R23, R9 ;  /* 0x0000001716097223 */ /* 0x010fc80000000009 */
[----:B-----5:R-:W-:-:S07]  /*06a0*/  FFMA R27, R24, R18, R9 ;  /* 0x00000012181b7223 */ /* 0x020fce0000000009 */
.L_x_3:
[----:B------:R-:W-:Y:S05]  /*06b0*/  @!P1 BRA `(.L_x_0) ;  /* 0x0000000000709947 */ /* 0x000fea0003800000 */
[----:B------:R-:W0:Y:S01]  /*06c0*/  LDC.64 R16, c[0x0][0x388] ;  /* 0x0000e200ff107b82 */ /* 0x000e220000000a00 */
[----:B------:R-:W-:Y:S02]  /*06d0*/  ISETP.NE.AND P0, PT, R21, 0x1, PT ;  /* 0x000000011500780c */ /* 0x000fe40003f05270 */
[----:B------:R-:W-:-:S04]  /*06e0*/  LOP3.LUT R2, R2, 0x1, RZ, 0xc0, !PT ;  /* 0x0000000102027812 */ /* 0x000fc800078ec0ff */
[----:B------:R-:W-:Y:S01]  /*06f0*/  ISETP.NE.U32.AND P1, PT, R2, 0x1, PT ;  /* 0x000000010200780c */ /* 0x000fe20003f25070 */
[----:B------:R-:W1:Y:S06]  /*0700*/  LDC.64 R14, c[0x0][0x380] ;  /* 0x0000e000ff0e7b82 */ /* 0x000e6c0000000a00 */
[-C--:B------:R-:W-:Y:S02]  /*0710*/  @P0 IADD3 R2, PT, PT, R6, R7.reuse, RZ ;  /* 0x0000000706020210 */ /* 0x080fe40007ffe0ff */
[----:B------:R-:W2:Y:S01]  /*0720*/  LDC.64 R10, c[0x0][0x380] ;  /* 0x0000e000ff0a7b82 */ /* 0x000ea20000000a00 */
[----:B------:R-:W-:-:S02]  /*0730*/  @P0 IADD3 R9, PT, PT, R8, R7, RZ ;  /* 0x0000000708090210 */ /* 0x000fc40007ffe0ff */
[----:B------:R-:W-:Y:S01]  /*0740*/  @P0 IADD3 R7, PT, PT, R7, 0x2, RZ ;  /* 0x0000000207070810 */ /* 0x000fe20007ffe0ff */
[----:B------:R-:W-:-:S03]  /*0750*/  @P0 IMAD R19, R2, R13, R0 ;  /* 0x0000000d02130224 */ /* 0x000fc600078e0200 */
[----:B------:R-:W-:Y:S01]  /*0760*/  @!P1 IADD3 R6, PT, PT, R6, R7, RZ ;  /* 0x0000000706069210 */ /* 0x000fe20007ffe0ff */
[----:B------:R-:W3:Y:S01]  /*0770*/  LDC.64 R4, c[0x0][0x388] ;  /* 0x0000e200ff047b82 */ /* 0x000ee20000000a00 */
[----:B0-----:R-:W-:-:S04]  /*0780*/  @P0 IMAD.WIDE R16, R19, 0x4, R16 ;  /* 0x0000000413100825 */ /* 0x001fc800078e0210 */
[----:B------:R-:W-:Y:S02]  /*0790*/  @!P1 IMAD R19, R6, R13, R0 ;  /* 0x0000000d06139224 */ /* 0x000fe400078e0200 */
[----:B-1----:R-:W-:Y:S01]  /*07a0*/  @P0 IMAD.WIDE R14, R9, 0x4, R14 ;  /* 0x00000004090e0825 */ /* 0x002fe200078e020e */
[----:B------:R-:W-:Y:S02]  /*07b0*/  @!P1 IADD3 R9, PT, PT, R8, R7, RZ ;  /* 0x0000000708099210 */ /* 0x000fe40007ffe0ff */
[----:B------:R-:W4:Y:S01]  /*07c0*/  @P0 LDG.E R8, desc[UR10][R16.64] ;  /* 0x0000000a10080981 */ /* 0x000f22000c1e1900 */
[----:B------:R-:W-:-:S03]  /*07d0*/  @P0 IMAD.WIDE R6, R13, 0x4, R16 ;  /* 0x000000040d060825 */ /* 0x000fc600078e0210 */
[----:B------:R-:W4:Y:S01]  /*07e0*/  @P0 LDG.E R2, desc[UR10][R14.64] ;  /* 0x0000000a0e020981 */ /* 0x000f22000c1e1900 */
[----:B--2---:R-:W-:-:S03]  /*07f0*/  @!P1 IMAD.WIDE R10, R9, 0x4, R10 ;  /* 0x00000004090a9825 */ /* 0x004fc600078e020a */
[----:B------:R-:W2:Y:S04]  /*0800*/  @P0 LDG.E R21, desc[UR10][R14.64+0x4] ;  /* 0x0000040a0e150981 */ /* 0x000ea8000c1e1900 */
[----:B------:R-:W2:Y:S01]  /*0810*/  @P0 LDG.E R6, desc[UR10][R6.64] ;  /* 0x0000000a06060981 */ /* 0x000ea2000c1e1900 */
[----:B---3--:R-:W-:-:S03]  /*0820*/  @!P1 IMAD.WIDE R4, R19, 0x4, R4 ;  /* 0x0000000413049825 */ /* 0x008fc600078e0204 */
[----:B------:R-:W3:Y:S04]  /*0830*/  @!P1 LDG.E R10, desc[UR10][R10.64] ;  /* 0x0000000a0a0a9981 */ /* 0x000ee8000c1e1900 */
[----:B------:R-:W3:Y:S01]  /*0840*/  @!P1 LDG.E R4, desc[UR10][R4.64] ;  /* 0x0000000a04049981 */ /* 0x000ee2000c1e1900 */
[----:B----4-:R-:W-:-:S04]  /*0850*/  @P0 FFMA R2, R2, R8, R27 ;  /* 0x0000000802020223 */ /* 0x010fc8000000001b */
[----:B--2---:R-:W-:-:S04]  /*0860*/  @P0 FFMA R27, R21, R6, R2 ;  /* 0x00000006151b0223 */ /* 0x004fc80000000002 */
[----:B---3--:R-:W-:-:S07]  /*0870*/  @!P1 FFMA R27, R10, R4, R27 ;  /* 0x000000040a1b9223 */ /* 0x008fce000000001b */
.L_x_0:
[----:B------:R-:W0:Y:S01]  /*0880*/  LDC.64 R4, c[0x0][0x390] ;  /* 0x0000e400ff047b82 */ /* 0x000e220000000a00 */
[----:B------:R-:W-:-:S04]  /*0890*/  IMAD R3, R12, UR8, R3 ;  /* 0x000000080c037c24 */ /* 0x000fc8000f8e0203 */
[----:B------:R-:W-:-:S04]  /*08a0*/  IMAD R3, R3, R13, R0 ;  /* 0x0000000d03037224 */ /* 0x000fc800078e0200 */
[----:B0-----:R-:W-:-:S05]  /*08b0*/  IMAD.WIDE R2, R3, 0x4, R4 ;  /* 0x0000000403027825 */ /* 0x001fca00078e0204 */
[----:B------:R-:W-:Y:S01]  /*08c0*/  STG.E desc[UR10][R2.64], R27 ;  /* 0x0000001b02007986 */ /* 0x000fe2000c10190a */
[----:B------:R-:W-:Y:S05]  /*08d0*/  EXIT ;  /* 0x000000000000794d */ /* 0x000fea0003800000 */
.L_x_4:
[----:B------:R-:W-:-:S00]  /*08e0*/  BRA `(.L_x_4) ;  /* 0xfffffffc00fc7947 */ /* 0x000fc0000383ffff */
[----:B------:R-:W-:-:S00]  /*08f0*/  NOP ;  /* 0x0000000000007918 */ /* 0x000fc00000000000 */
        /* <DEDUP_REMOVED lines=8> */
.L_x_5:


//--------------------- .nv.shared.reserved.0     --------------------------
	.section	.nv.shared.reserved.0,"aw",@nobits
	.weak		__nv_reservedSMEM_offset_0_alias
	.size		__nv_reservedSMEM_offset_0_alias, 0, 64
	.other		__nv_reservedSMEM_offset_0_alias,@"STO_CUDA_RESERVED_SHARED STV_DEFAULT"
__nv_reservedSMEM_offset_0_alias:
	.zero		0
	.zero		64


//--------------------- .nv.constant0._Z13batchedMatMulPKfS0_Pfiii --------------------------
	.section	.nv.constant0._Z13batchedMatMulPKfS0_Pfiii,"a",@progbits
	.sectionflags	@""
	.align	4
.nv.constant0._Z13batchedMatMulPKfS0_Pfiii:
	.zero		932


//--------------------- SYMBOLS --------------------------

	.type		.nv.reservedSmem.offset0,@object
	.size		.nv.reservedSmem.offset0,0x4
